	.headerflags	@"EF_CUDA_TEXMODE_UNIFIED EF_CUDA_64BIT_ADDRESS EF_CUDA_ACCELERATORS EF_CUDA_SM90 EF_CUDA_VIRTUAL_SM(EF_CUDA_SM90)"
	.elftype	@"ET_EXEC"


//--------------------- .nv.info                  --------------------------
	.section	.nv.info,"",@"SHT_CUDA_INFO"
	.align	4


	//----- nvinfo : EIATTR_REGCOUNT
	.align		4
        /*0000*/ 	.byte	0x04, 0x2f
        /*0002*/ 	.short	(.L_1 - .L_0)
	.align		4
.L_0:
        /*0004*/ 	.word	index@(triton_poi_fused_cat_54)
        /*0008*/ 	.word	0x00000020


	//----- nvinfo : EIATTR_MIN_STACK_SIZE
	.align		4
.L_1:
        /*000c*/ 	.byte	0x04, 0x12
        /*000e*/ 	.short	(.L_3 - .L_2)
	.align		4
.L_2:
        /*0010*/ 	.word	index@(triton_poi_fused_cat_54)
        /*0014*/ 	.word	0x00000000


	//----- nvinfo : EIATTR_FRAME_SIZE
	.align		4
.L_3:
        /*0018*/ 	.byte	0x04, 0x11
        /*001a*/ 	.short	(.L_5 - .L_4)
	.align		4
.L_4:
        /*001c*/ 	.word	index@(triton_poi_fused_cat_54)
        /*0020*/ 	.word	0x00000000


	//----- nvinfo : EIATTR_MIN_STACK_SIZE
	.align		4
.L_5:
        /*0024*/ 	.byte	0x04, 0x12
        /*0026*/ 	.short	(.L_7 - .L_6)
	.align		4
.L_6:
        /*0028*/ 	.word	index@(triton_poi_fused_cat_54)
        /*002c*/ 	.word	0x00000000
.L_7:


//--------------------- .nv.info.triton_poi_fused_cat_54 --------------------------
	.section	.nv.info.triton_poi_fused_cat_54,"",@"SHT_CUDA_INFO"
	.sectionflags	@""
	.align	4


	//----- nvinfo : EIATTR_CUDA_API_VERSION
	.align		4
        /*0000*/ 	.byte	0x04, 0x37
        /*0002*/ 	.short	(.L_9 - .L_8)
.L_8:
        /*0004*/ 	.word	0x0000007c


	//----- nvinfo : EIATTR_KPARAM_INFO
	.align		4
.L_9:
        /*0008*/ 	.byte	0x04, 0x17
        /*000a*/ 	.short	(.L_11 - .L_10)
.L_10:
        /*000c*/ 	.word	0x00000000
        /*0010*/ 	.short	0x0017
        /*0012*/ 	.short	0x00b8
        /*0014*/ 	.byte	0x00, 0xf0, 0x11, 0x00


	//----- nvinfo : EIATTR_KPARAM_INFO
	.align		4
.L_11:
        /*0018*/ 	.byte	0x04, 0x17
        /*001a*/ 	.short	(.L_13 - .L_12)
.L_12:
        /*001c*/ 	.word	0x00000000
        /*0020*/ 	.short	0x0016
        /*0022*/ 	.short	0x00b0
        /*0024*/ 	.byte	0x00, 0xf4, 0x21, 0x00


	//----- nvinfo : EIATTR_KPARAM_INFO
	.align		4
.L_13:
        /*0028*/ 	.byte	0x04, 0x17
        /*002a*/ 	.short	(.L_15 - .L_14)
.L_14:
        /*002c*/ 	.word	0x00000000
        /*0030*/ 	.short	0x0015
        /*0032*/ 	.short	0x00a8
        /*0034*/ 	.byte	0x00, 0xf4, 0x21, 0x00


	//----- nvinfo : EIATTR_KPARAM_INFO
	.align		4
.L_15:
        /*0038*/ 	.byte	0x04, 0x17
        /*003a*/ 	.short	(.L_17 - .L_16)
.L_16:
        /*003c*/ 	.word	0x00000000
        /*0040*/ 	.short	0x0014
        /*0042*/ 	.short	0x00a0
        /*0044*/ 	.byte	0x00, 0xf4, 0x21, 0x00


	//----- nvinfo : EIATTR_KPARAM_INFO
	.align		4
.L_17:
        /*0048*/ 	.byte	0x04, 0x17
        /*004a*/ 	.short	(.L_19 - .L_18)
.L_18:
        /*004c*/ 	.word	0x00000000
        /*0050*/ 	.short	0x0013
        /*0052*/ 	.short	0x0098
        /*0054*/ 	.byte	0x00, 0xf4, 0x21, 0x00


	//----- nvinfo : EIATTR_KPARAM_INFO
	.align		4
.L_19:
        /*0058*/ 	.byte	0x04, 0x17
        /*005a*/ 	.short	(.L_21 - .L_20)
.L_20:
        /*005c*/ 	.word	0x00000000
        /*0060*/ 	.short	0x0012
        /*0062*/ 	.short	0x0090
        /*0064*/ 	.byte	0x00, 0xf4, 0x21, 0x00


	//----- nvinfo : EIATTR_KPARAM_INFO
	.align		4
.L_21:
        /*0068*/ 	.byte	0x04, 0x17
        /*006a*/ 	.short	(.L_23 - .L_22)
.L_22:
        /*006c*/ 	.word	0x00000000
        /*0070*/ 	.short	0x0011
        /*0072*/ 	.short	0x0088
        /*0074*/ 	.byte	0x00, 0xf4, 0x21, 0x00


	//----- nvinfo : EIATTR_KPARAM_INFO
	.align		4
.L_23:
        /*0078*/ 	.byte	0x04, 0x17
        /*007a*/ 	.short	(.L_25 - .L_24)
.L_24:
        /*007c*/ 	.word	0x00000000
        /*0080*/ 	.short	0x0010
        /*0082*/ 	.short	0x0080
        /*0084*/ 	.byte	0x00, 0xf4, 0x21, 0x00


	//----- nvinfo : EIATTR_KPARAM_INFO
	.align		4
.L_25:
        /*0088*/ 	.byte	0x04, 0x17
        /*008a*/ 	.short	(.L_27 - .L_26)
.L_26:
        /*008c*/ 	.word	0x00000000
        /*0090*/ 	.short	0x000f
        /*0092*/ 	.short	0x0078
        /*0094*/ 	.byte	0x00, 0xf4, 0x21, 0x00


	//----- nvinfo : EIATTR_KPARAM_INFO
	.align		4
.L_27:
        /*0098*/ 	.byte	0x04, 0x17
        /*009a*/ 	.short	(.L_29 - .L_28)
.L_28:
        /*009c*/ 	.word	0x00000000
        /*00a0*/ 	.short	0x000e
        /*00a2*/ 	.short	0x0070
        /*00a4*/ 	.byte	0x00, 0xf4, 0x21, 0x00


	//----- nvinfo : EIATTR_KPARAM_INFO
	.align		4
.L_29:
        /*00a8*/ 	.byte	0x04, 0x17
        /*00aa*/ 	.short	(.L_31 - .L_30)
.L_30:
        /*00ac*/ 	.word	0x00000000
        /*00b0*/ 	.short	0x000d
        /*00b2*/ 	.short	0x0068
        /*00b4*/ 	.byte	0x00, 0xf4, 0x21, 0x00


	//----- nvinfo : EIATTR_KPARAM_INFO
	.align		4
.L_31:
        /*00b8*/ 	.byte	0x04, 0x17
        /*00ba*/ 	.short	(.L_33 - .L_32)
.L_32:
        /*00bc*/ 	.word	0x00000000
        /*00c0*/ 	.short	0x000c
        /*00c2*/ 	.short	0x0060
        /*00c4*/ 	.byte	0x00, 0xf4, 0x21, 0x00


	//----- nvinfo : EIATTR_KPARAM_INFO
	.align		4
.L_33:
        /*00c8*/ 	.byte	0x04, 0x17
        /*00ca*/ 	.short	(.L_35 - .L_34)
.L_34:
        /*00cc*/ 	.word	0x00000000
        /*00d0*/ 	.short	0x000b
        /*00d2*/ 	.short	0x0058
        /*00d4*/ 	.byte	0x00, 0xf4, 0x21, 0x00


	//----- nvinfo : EIATTR_KPARAM_INFO
	.align		4
.L_35:
        /*00d8*/ 	.byte	0x04, 0x17
        /*00da*/ 	.short	(.L_37 - .L_36)
.L_36:
        /*00dc*/ 	.word	0x00000000
        /*00e0*/ 	.short	0x000a
        /*00e2*/ 	.short	0x0050
        /*00e4*/ 	.byte	0x00, 0xf4, 0x21, 0x00


	//----- nvinfo : EIATTR_KPARAM_INFO
	.align		4
.L_37:
        /*00e8*/ 	.byte	0x04, 0x17
        /*00ea*/ 	.short	(.L_39 - .L_38)
.L_38:
        /*00ec*/ 	.word	0x00000000
        /*00f0*/ 	.short	0x0009
        /*00f2*/ 	.short	0x0048
        /*00f4*/ 	.byte	0x00, 0xf4, 0x21, 0x00


	//----- nvinfo : EIATTR_KPARAM_INFO
	.align		4
.L_39:
        /*00f8*/ 	.byte	0x04, 0x17
        /*00fa*/ 	.short	(.L_41 - .L_40)
.L_40:
        /*00fc*/ 	.word	0x00000000
        /*0100*/ 	.short	0x0008
        /*0102*/ 	.short	0x0040
        /*0104*/ 	.byte	0x00, 0xf4, 0x21, 0x00


	//----- nvinfo : EIATTR_KPARAM_INFO
	.align		4
.L_41:
        /*0108*/ 	.byte	0x04, 0x17
        /*010a*/ 	.short	(.L_43 - .L_42)
.L_42:
        /*010c*/ 	.word	0x00000000
        /*0110*/ 	.short	0x0007
        /*0112*/ 	.short	0x0038
        /*0114*/ 	.byte	0x00, 0xf4, 0x21, 0x00


	//----- nvinfo : EIATTR_KPARAM_INFO
	.align		4
.L_43:
        /*0118*/ 	.byte	0x04, 0x17
        /*011a*/ 	.short	(.L_45 - .L_44)
.L_44:
        /*011c*/ 	.word	0x00000000
        /*0120*/ 	.short	0x0006
        /*0122*/ 	.short	0x0030
        /*0124*/ 	.byte	0x00, 0xf4, 0x21, 0x00


	//----- nvinfo : EIATTR_KPARAM_INFO
	.align		4
.L_45:
        /*0128*/ 	.byte	0x04, 0x17
        /*012a*/ 	.short	(.L_47 - .L_46)
.L_46:
        /*012c*/ 	.word	0x00000000
        /*0130*/ 	.short	0x0005
        /*0132*/ 	.short	0x0028
        /*0134*/ 	.byte	0x00, 0xf4, 0x21, 0x00


	//----- nvinfo : EIATTR_KPARAM_INFO
	.align		4
.L_47:
        /*0138*/ 	.byte	0x04, 0x17
        /*013a*/ 	.short	(.L_49 - .L_48)
.L_48:
        /*013c*/ 	.word	0x00000000
        /*0140*/ 	.short	0x0004
        /*0142*/ 	.short	0x0020
        /*0144*/ 	.byte	0x00, 0xf4, 0x21, 0x00


	//----- nvinfo : EIATTR_KPARAM_INFO
	.align		4
.L_49:
        /*0148*/ 	.byte	0x04, 0x17
        /*014a*/ 	.short	(.L_51 - .L_50)
.L_50:
        /*014c*/ 	.word	0x00000000
        /*0150*/ 	.short	0x0003
        /*0152*/ 	.short	0x0018
        /*0154*/ 	.byte	0x00, 0xf4, 0x21, 0x00


	//----- nvinfo : EIATTR_KPARAM_INFO
	.align		4
.L_51:
        /*0158*/ 	.byte	0x04, 0x17
        /*015a*/ 	.short	(.L_53 - .L_52)
.L_52:
        /*015c*/ 	.word	0x00000000
        /*0160*/ 	.short	0x0002
        /*0162*/ 	.short	0x0010
        /*0164*/ 	.byte	0x00, 0xf4, 0x21, 0x00


	//----- nvinfo : EIATTR_KPARAM_INFO
	.align		4
.L_53:
        /*0168*/ 	.byte	0x04, 0x17
        /*016a*/ 	.short	(.L_55 - .L_54)
.L_54:
        /*016c*/ 	.word	0x00000000
        /*0170*/ 	.short	0x0001
        /*0172*/ 	.short	0x0008
        /*0174*/ 	.byte	0x00, 0xf4, 0x21, 0x00


	//----- nvinfo : EIATTR_KPARAM_INFO
	.align		4
.L_55:
        /*0178*/ 	.byte	0x04, 0x17
        /*017a*/ 	.short	(.L_57 - .L_56)
.L_56:
        /*017c*/ 	.word	0x00000000
        /*0180*/ 	.short	0x0000
        /*0182*/ 	.short	0x0000
        /*0184*/ 	.byte	0x00, 0xf4, 0x21, 0x00


	//----- nvinfo : EIATTR_SPARSE_MMA_MASK
	.align		4
.L_57:
        /*0188*/ 	.byte	0x03, 0x50
        /*018a*/ 	.short	0x0000


	//----- nvinfo : EIATTR_MAXREG_COUNT
	.align		4
        /*018c*/ 	.byte	0x03, 0x1b
        /*018e*/ 	.short	0x00ff


	//----- nvinfo : EIATTR_EXIT_INSTR_OFFSETS
	.align		4
        /*0190*/ 	.byte	0x04, 0x1c
        /*0192*/ 	.short	(.L_59 - .L_58)


	//   ....[0]....
.L_58:
        /*0194*/ 	.word	0x00001950


	//----- nvinfo : EIATTR_REQNTID
	.align		4
.L_59:
        /*0198*/ 	.byte	0x04, 0x10
        /*019a*/ 	.short	(.L_61 - .L_60)
.L_60:
        /*019c*/ 	.word	0x00000080
        /*01a0*/ 	.word	0x00000001
        /*01a4*/ 	.word	0x00000001


	//----- nvinfo : EIATTR_CBANK_PARAM_SIZE
	.align		4
.L_61:
        /*01a8*/ 	.byte	0x03, 0x19
        /*01aa*/ 	.short	0x00bc


	//----- nvinfo : EIATTR_PARAM_CBANK
	.align		4
        /*01ac*/ 	.byte	0x04, 0x0a
        /*01ae*/ 	.short	(.L_63 - .L_62)
	.align		4
.L_62:
        /*01b0*/ 	.word	index@(.nv.constant0.triton_poi_fused_cat_54)
        /*01b4*/ 	.short	0x0210
        /*01b6*/ 	.short	0x00bc


	//----- nvinfo : EIATTR_SW_WAR
	.align		4
.L_63:
        /*01b8*/ 	.byte	0x04, 0x36
        /*01ba*/ 	.short	(.L_65 - .L_64)
.L_64:
        /*01bc*/ 	.word	0x00000008
.L_65:


//--------------------- .nv.callgraph             --------------------------
	.section	.nv.callgraph,"",@"SHT_CUDA_CALLGRAPH"
	.align	4
	.sectionentsize	8
	.align		4
        /*0000*/ 	.word	0x00000000
	.align		4
        /*0004*/ 	.word	0xffffffff
	.align		4
        /*0008*/ 	.word	0x00000000
	.align		4
        /*000c*/ 	.word	0xfffffffe
	.align		4
        /*0010*/ 	.word	0x00000000
	.align		4
        /*0014*/ 	.word	0xfffffffd
	.align		4
        /*0018*/ 	.word	0x00000000
	.align		4
        /*001c*/ 	.word	0xfffffffc


//--------------------- .text.triton_poi_fused_cat_54 --------------------------
	.section	.text.triton_poi_fused_cat_54,"ax",@progbits
	.align	128
        .global         triton_poi_fused_cat_54
        .type           triton_poi_fused_cat_54,@function
        .size           triton_poi_fused_cat_54,(.L_x_1 - triton_poi_fused_cat_54)
        .other          triton_poi_fused_cat_54,@"STO_CUDA_ENTRY STV_DEFAULT"
triton_poi_fused_cat_54:
.text.triton_poi_fused_cat_54:
[----:B------:R-:W-:Y:S01]  /*0000*/  LDC R1, c[0x0][0x28] ;  /* 0x00000a00ff017b82 */ /* 0x000fe20000000800 */
[----:B------:R-:W1:Y:S01]  /*0010*/  S2R R0, SR_TID.X ;  /* 0x0000000000007919 */ /* 0x000e620000002100 */
[----:B------:R-:W-:-:S06]  /*0020*/  IMAD.MOV.U32 R2, RZ, RZ, RZ ;  /* 0x000000ffff027224 */ /* 0x000fcc00078e00ff */
[----:B------:R-:W2:Y:S01]  /*0030*/  LDC.64 R8, c[0x0][0x220] ;  /* 0x00008800ff087b82 */ /* 0x000ea20000000a00 */
[----:B------:R-:W-:Y:S01]  /*0040*/  CS2R R18, SRZ ;  /* 0x0000000000127805 */ /* 0x000fe2000001ff00 */
[----:B------:R-:W3:Y:S01]  /*0050*/  S2R R7, SR_CTAID.X ;  /* 0x0000000000077919 */ /* 0x000ee20000002500 */
[----:B------:R-:W-:-:S05]  /*0060*/  ULDC.64 UR4, c[0x0][0x208] ;  /* 0x0000820000047ab9 */ /* 0x000fca0000000a00 */
[----:B------:R-:W4:Y:S08]  /*0070*/  LDC.64 R12, c[0x0][0x228] ;  /* 0x00008a00ff0c7b82 */ /* 0x000f300000000a00 */
[----:B------:R-:W5:Y:S01]  /*0080*/  LDC.64 R20, c[0x0][0x238] ;  /* 0x00008e00ff147b82 */ /* 0x000f620000000a00 */
[----:B------:R-:W-:Y:S01]  /*0090*/  CS2R R14, SRZ ;  /* 0x00000000000e7805 */ /* 0x000fe2000001ff00 */
[----:B------:R-:W-:Y:S01]  /*00a0*/  IMAD.MOV.U32 R6, RZ, RZ, RZ ;  /* 0x000000ffff067224 */ /* 0x000fe200078e00ff */
[----:B------:R-:W-:Y:S01]  /*00b0*/  ULDC.64 UR6, c[0x0][0x230] ;  /* 0x00008c0000067ab9 */ /* 0x000fe20000000a00 */
[----:B-1----:R-:W-:Y:S01]  /*00c0*/  IMAD.SHL.U32 R0, R0, 0x2, RZ ;  /* 0x0000000200007824 */ /* 0x002fe200078e00ff */
[----:B---3--:R-:W-:-:S04]  /*00d0*/  SHF.R.S32.HI R3, RZ, 0x17, R7 ;  /* 0x00000017ff037819 */ /* 0x008fc80000011407 */
[----:B------:R-:W-:Y:S02]  /*00e0*/  LOP3.LUT R0, R0, 0xfe, RZ, 0xc0, !PT ;  /* 0x000000fe00007812 */ /* 0x000fe400078ec0ff */
[----:B------:R-:W-:-:S03]  /*00f0*/  SGXT R3, R3, 0x1 ;  /* 0x000000010303781a */ /* 0x000fc60000000200 */
[----:B------:R-:W-:-:S05]  /*0100*/  IMAD R7, R7, 0x100, R0 ;  /* 0x0000010007077824 */ /* 0x000fca00078e0200 */
[-C--:B------:R-:W-:Y:S02]  /*0110*/  LEA.HI R16, R3, R7.reuse, RZ, 0x8 ;  /* 0x0000000703107211 */ /* 0x080fe400078f40ff */
[----:B------:R-:W-:Y:S02]  /*0120*/  SHF.R.S32.HI R5, RZ, 0x1f, R7 ;  /* 0x0000001fff057819 */ /* 0x000fe40000011407 */
[----:B------:R-:W-:Y:S02]  /*0130*/  SHF.R.S32.HI R3, RZ, 0x8, R16 ;  /* 0x00000008ff037819 */ /* 0x000fe40000011410 */
[----:B------:R-:W-:-:S03]  /*0140*/  LEA.HI R4, R5, R7, RZ, 0x4 ;  /* 0x0000000705047211 */ /* 0x000fc600078f20ff */
[----:B------:R-:W-:Y:S01]  /*0150*/  IMAD.HI R0, R3, -0x77777777, R2 ;  /* 0x8888888903007827 */ /* 0x000fe200078e0202 */
[----:B------:R-:W-:-:S04]  /*0160*/  SHF.R.S32.HI R2, RZ, 0x4, R4 ;  /* 0x00000004ff027819 */ /* 0x000fc80000011404 */
[----:B------:R-:W-:-:S04]  /*0170*/  SHF.R.U32.HI R11, RZ, 0x1f, R0 ;  /* 0x0000001fff0b7819 */ /* 0x000fc80000011600 */
[----:B------:R-:W-:-:S05]  /*0180*/  LEA.HI.SX32 R11, R0, R11, 0x1b ;  /* 0x0000000b000b7211 */ /* 0x000fca00078fdaff */
[----:B------:R-:W-:Y:S01]  /*0190*/  IMAD R0, R11, -0x3c, R3 ;  /* 0xffffffc40b007824 */ /* 0x000fe200078e0203 */
[----:B------:R-:W-:-:S03]  /*01a0*/  LEA.HI R3, R2, R2, RZ, 0x4 ;  /* 0x0000000202037211 */ /* 0x000fc600078f20ff */
[----:B------:R-:W-:Y:S01]  /*01b0*/  VIADD R5, R0, 0xfffffffc ;  /* 0xfffffffc00057836 */ /* 0x000fe20000000000 */
[----:B------:R-:W-:-:S04]  /*01c0*/  LOP3.LUT R3, R3, 0xfffffff0, RZ, 0xc0, !PT ;  /* 0xfffffff003037812 */ /* 0x000fc800078ec0ff */
[----:B------:R-:W-:Y:S01]  /*01d0*/  ISETP.GE.U32.AND P0, PT, R5, 0x8, PT ;  /* 0x000000080500780c */ /* 0x000fe20003f06070 */
[----:B------:R-:W-:Y:S01]  /*01e0*/  IMAD.IADD R2, R2, 0x1, -R3 ;  /* 0x0000000102027824 */ /* 0x000fe200078e0a03 */
[----:B------:R-:W-:-:S03]  /*01f0*/  LOP3.LUT R3, R4, 0xfffffff0, RZ, 0xc0, !PT ;  /* 0xfffffff004037812 */ /* 0x000fc600078ec0ff */
[----:B--2---:R-:W-:-:S04]  /*0200*/  IMAD.WIDE R22, R2, 0x8, R8 ;  /* 0x0000000802167825 */ /* 0x004fc800078e0208 */
[----:B------:R-:W-:-:S04]  /*0210*/  IMAD.IADD R4, R7, 0x1, -R3 ;  /* 0x0000000107047824 */ /* 0x000fc800078e0a03 */
[----:B------:R-:W2:Y:S01]  /*0220*/  @!P0 LDG.E.EL.64 R18, desc[UR4][R22.64] ;  /* 0x0000000416128981 */ /* 0x000ea2000c2e1b00 */
[----:B------:R-:W-:Y:S02]  /*0230*/  CS2R R8, SRZ ;  /* 0x0000000000087805 */ /* 0x000fe4000001ff00 */
[----:B------:R-:W-:Y:S01]  /*0240*/  CS2R R10, SRZ ;  /* 0x00000000000a7805 */ /* 0x000fe2000001ff00 */
[----:B----4-:R-:W-:Y:S01]  /*0250*/  IMAD.WIDE R24, R4, 0x8, R12 ;  /* 0x0000000804187825 */ /* 0x010fe200078e020c */
[----:B------:R-:W-:-:S03]  /*0260*/  CS2R R12, SRZ ;  /* 0x00000000000c7805 */ /* 0x000fc6000001ff00 */
[----:B-----5:R-:W-:Y:S01]  /*0270*/  IMAD.WIDE R20, R4, 0x8, R20 ;  /* 0x0000000804147825 */ /* 0x020fe200078e0214 */
[----:B------:R-:W3:Y:S04]  /*0280*/  @!P0 LDG.E.EL.128 R8, desc[UR4][R24.64] ;  /* 0x0000000418088981 */ /* 0x000ee8000c2e1d00 */
[----:B------:R-:W4:Y:S01]  /*0290*/  @!P0 LDG.E.EL.128 R12, desc[UR4][R20.64] ;  /* 0x00000004140c8981 */ /* 0x000f22000c2e1d00 */
[----:B------:R-:W-:-:S05]  /*02a0*/  IMAD.HI R3, R7, -0x77777777, R6 ;  /* 0x8888888907037827 */ /* 0x000fca00078e0206 */
[----:B------:R-:W-:-:S04]  /*02b0*/  SHF.R.U32.HI R6, RZ, 0x1f, R3 ;  /* 0x0000001fff067819 */ /* 0x000fc80000011603 */
[----:B------:R-:W-:Y:S02]  /*02c0*/  LEA.HI.SX32 R3, R3, R6, 0x13 ;  /* 0x0000000603037211 */ /* 0x000fe400078f9aff */
[----:B--2---:R-:W-:Y:S02]  /*02d0*/  SEL R17, R19, RZ, !P0 ;  /* 0x000000ff13117207 */ /* 0x004fe40004000000 */
[----:B------:R-:W-:Y:S02]  /*02e0*/  SEL R23, R18, RZ, !P0 ;  /* 0x000000ff12177207 */ /* 0x000fe40004000000 */
[----:B------:R-:W-:-:S04]  /*02f0*/  SHF.R.U32.HI R19, RZ, 0x1c, R17 ;  /* 0x0000001cff137819 */ /* 0x000fc80000011611 */
[----:B------:R-:W-:Y:S02]  /*0300*/  LOP3.LUT R18, R19, 0x8, RZ, 0xc0, !PT ;  /* 0x0000000813127812 */ /* 0x000fe400078ec0ff */
[----:B---3--:R-:W-:Y:S02]  /*0310*/  SEL R24, R10, RZ, !P0 ;  /* 0x000000ff0a187207 */ /* 0x008fe40004000000 */
[----:B------:R-:W-:Y:S02]  /*0320*/  SEL R19, R9, RZ, !P0 ;  /* 0x000000ff09137207 */ /* 0x000fe40004000000 */
[----:B----4-:R-:W-:Y:S02]  /*0330*/  SEL R10, R13, RZ, !P0 ;  /* 0x000000ff0d0a7207 */ /* 0x010fe40004000000 */
[----:B------:R-:W-:Y:S02]  /*0340*/  IADD3 R18, P1, R18, R23, RZ ;  /* 0x0000001712127210 */ /* 0x000fe40007f3e0ff */
[----:B------:R-:W-:-:S02]  /*0350*/  SEL R13, R12, RZ, !P0 ;  /* 0x000000ff0c0d7207 */ /* 0x000fc40004000000 */
[----:B------:R-:W-:Y:S01]  /*0360*/  SEL R6, R8, RZ, !P0 ;  /* 0x000000ff08067207 */ /* 0x000fe20004000000 */
[----:B------:R-:W-:Y:S01]  /*0370*/  IMAD.X R9, RZ, RZ, R17, P1 ;  /* 0x000000ffff097224 */ /* 0x000fe200008e0611 */
[----:B------:R-:W-:Y:S01]  /*0380*/  SEL R21, R11, RZ, !P0 ;  /* 0x000000ff0b157207 */ /* 0x000fe20004000000 */
[----:B------:R-:W-:Y:S01]  /*0390*/  IMAD.SHL.U32 R8, R18, 0x20, RZ ;  /* 0x0000002012087824 */ /* 0x000fe200078e00ff */
[----:B------:R-:W-:Y:S01]  /*03a0*/  SHF.R.U32.HI R11, RZ, 0x1a, R19 ;  /* 0x0000001aff0b7819 */ /* 0x000fe20000011613 */
[----:B------:R-:W-:Y:S01]  /*03b0*/  IMAD.SHL.U32 R17, R3, 0x200, RZ ;  /* 0x0000020003117824 */ /* 0x000fe200078e00ff */
[----:B------:R-:W-:Y:S02]  /*03c0*/  SHF.R.U32.HI R23, RZ, 0x1a, R10 ;  /* 0x0000001aff177819 */ /* 0x000fe4000001160a */
[----:B------:R-:W-:Y:S02]  /*03d0*/  LEA R22, P3, R13, UR6, 0x2 ;  /* 0x000000060d167c11 */ /* 0x000fe4000f8610ff */
[----:B------:R-:W-:-:S02]  /*03e0*/  LEA R20, P1, R6, UR6, 0x2 ;  /* 0x0000000606147c11 */ /* 0x000fc4000f8210ff */
[----:B------:R-:W-:Y:S02]  /*03f0*/  LOP3.LUT R11, R11, 0x20, RZ, 0xc0, !PT ;  /* 0x000000200b0b7812 */ /* 0x000fe400078ec0ff */
[----:B------:R-:W-:Y:S02]  /*0400*/  LOP3.LUT R23, R23, 0x20, RZ, 0xc0, !PT ;  /* 0x0000002017177812 */ /* 0x000fe400078ec0ff */
[----:B------:R-:W-:Y:S02]  /*0410*/  LEA.HI.X R10, R13, UR7, R10, 0x2, P3 ;  /* 0x000000070d0a7c11 */ /* 0x000fe400098f140a */
[----:B------:R-:W-:Y:S02]  /*0420*/  LEA.HI.X R6, R6, UR7, R19, 0x2, P1 ;  /* 0x0000000706067c11 */ /* 0x000fe400088f1413 */
[----:B------:R-:W-:Y:S02]  /*0430*/  LEA R13, P3, R24, UR6, 0x2 ;  /* 0x00000006180d7c11 */ /* 0x000fe4000f8610ff */
[----:B------:R-:W-:-:S02]  /*0440*/  SHF.L.U64.HI R9, R18, 0x5, R9 ;  /* 0x0000000512097819 */ /* 0x000fc40000010209 */
[C---:B------:R-:W-:Y:S01]  /*0450*/  IADD3 R20, P1, P2, R8.reuse, R20, R11 ;  /* 0x0000001408147210 */ /* 0x040fe20007a3e00b */
[----:B------:R-:W1:Y:S01]  /*0460*/  LDC.64 R18, c[0x0][0x240] ;  /* 0x00009000ff127b82 */ /* 0x000e620000000a00 */
[----:B------:R-:W-:Y:S02]  /*0470*/  IADD3 R22, P4, P5, R8, R22, R23 ;  /* 0x0000001608167210 */ /* 0x000fe40007d9e017 */
[----:B------:R-:W-:Y:S02]  /*0480*/  SEL R11, R14, RZ, !P0 ;  /* 0x000000ff0e0b7207 */ /* 0x000fe40004000000 */
[--C-:B------:R-:W-:Y:S02]  /*0490*/  LEA.HI.X R24, R24, UR7, R21.reuse, 0x2, P3 ;  /* 0x0000000718187c11 */ /* 0x100fe400098f1415 */
[----:B------:R-:W-:Y:S02]  /*04a0*/  SHF.R.U32.HI R14, RZ, 0x1a, R21 ;  /* 0x0000001aff0e7819 */ /* 0x000fe40000011615 */
[----:B------:R-:W-:Y:S01]  /*04b0*/  SEL R12, R15, RZ, !P0 ;  /* 0x000000ff0f0c7207 */ /* 0x000fe20004000000 */
[----:B------:R-:W-:Y:S01]  /*04c0*/  IMAD.SHL.U32 R15, R5, 0x40, RZ ;  /* 0x00000040050f7824 */ /* 0x000fe200078e00ff */
[C---:B------:R-:W-:Y:S01]  /*04d0*/  IADD3.X R21, R9.reuse, R6, RZ, P1, P2 ;  /* 0x0000000609157210 */ /* 0x040fe20000fe44ff */
[----:B------:R-:W-:Y:S01]  /*04e0*/  IMAD.MOV.U32 R6, RZ, RZ, RZ ;  /* 0x000000ffff067224 */ /* 0x000fe200078e00ff */
[----:B------:R-:W-:-:S02]  /*04f0*/  IADD3.X R23, R9, R10, RZ, P4, P5 ;  /* 0x0000000a09177210 */ /* 0x000fc400027ea4ff */
[----:B------:R-:W-:Y:S01]  /*0500*/  LOP3.LUT R10, R14, 0x20, RZ, 0xc0, !PT ;  /* 0x000000200e0a7812 */ /* 0x000fe200078ec0ff */
[C---:B------:R-:W-:Y:S01]  /*0510*/  IMAD.WIDE R20, R15.reuse, 0x4, R20 ;  /* 0x000000040f147825 */ /* 0x040fe200078e0214 */
[----:B------:R-:W-:Y:S02]  /*0520*/  SHF.R.U32.HI R25, RZ, 0x1a, R12 ;  /* 0x0000001aff197819 */ /* 0x000fe4000001160c */
[C---:B------:R-:W-:Y:S01]  /*0530*/  IADD3 R10, P1, P2, R8.reuse, R13, R10 ;  /* 0x0000000d080a7210 */ /* 0x040fe20007a3e00a */
[----:B------:R-:W-:Y:S01]  /*0540*/  IMAD.WIDE R22, R15, 0x4, R22 ;  /* 0x000000040f167825 */ /* 0x000fe200078e0216 */
[----:B------:R-:W-:Y:S02]  /*0550*/  LEA R13, P3, R11, UR6, 0x2 ;  /* 0x000000060b0d7c11 */ /* 0x000fe4000f8610ff */
[----:B------:R-:W-:Y:S01]  /*0560*/  LOP3.LUT R25, R25, 0x20, RZ, 0xc0, !PT ;  /* 0x0000002019197812 */ /* 0x000fe200078ec0ff */
[----:B------:R-:W-:Y:S01]  /*0570*/  IMAD.MOV.U32 R14, RZ, RZ, RZ ;  /* 0x000000ffff0e7224 */ /* 0x000fe200078e00ff */
[----:B------:R-:W-:Y:S01]  /*0580*/  LEA.HI.X R12, R11, UR7, R12, 0x2, P3 ;  /* 0x000000070b0c7c11 */ /* 0x000fe200098f140c */
[----:B------:R-:W-:Y:S01]  /*0590*/  IMAD.WIDE R20, R17, 0x4, R20 ;  /* 0x0000000411147825 */ /* 0x000fe200078e0214 */
[----:B------:R-:W-:Y:S01]  /*05a0*/  IADD3 R8, P3, P4, R8, R13, R25 ;  /* 0x0000000d08087210 */ /* 0x000fe20007c7e019 */
[----:B------:R-:W-:-:S02]  /*05b0*/  ULDC.64 UR6, c[0x0][0x268] ;  /* 0x00009a0000067ab9 */ /* 0x000fc40000000a00 */
[----:B------:R-:W-:Y:S01]  /*05c0*/  IMAD.WIDE R22, R17, 0x4, R22 ;  /* 0x0000000411167825 */ /* 0x000fe200078e0216 */
[----:B------:R-:W2:Y:S04]  /*05d0*/  @!P0 LDG.E.EL R6, desc[UR4][R20.64] ;  /* 0x0000000414068981 */ /* 0x000ea8000c2e1900 */
[----:B------:R3:W4:Y:S01]  /*05e0*/  @!P0 LDG.E.EL R14, desc[UR4][R22.64] ;  /* 0x00000004160e8981 */ /* 0x000722000c2e1900 */
[C---:B------:R-:W-:Y:S01]  /*05f0*/  IADD3.X R11, R9.reuse, R24, RZ, P1, P2 ;  /* 0x00000018090b7210 */ /* 0x040fe20000fe44ff */
[----:B-1----:R-:W-:Y:S01]  /*0600*/  IMAD.WIDE R26, R4, 0x4, R18 ;  /* 0x00000004041a7825 */ /* 0x002fe200078e0212 */
[----:B------:R-:W-:Y:S02]  /*0610*/  IADD3.X R9, R9, R12, RZ, P3, P4 ;  /* 0x0000000c09097210 */ /* 0x000fe40001fe84ff */
[----:B------:R-:W-:Y:S01]  /*0620*/  CS2R R12, SRZ ;  /* 0x00000000000c7805 */ /* 0x000fe2000001ff00 */
[----:B------:R-:W1:Y:S01]  /*0630*/  LDC.64 R24, c[0x0][0x260] ;  /* 0x00009800ff187b82 */ /* 0x000e620000000a00 */
[----:B------:R-:W-:-:S04]  /*0640*/  IMAD.WIDE R10, R15, 0x4, R10 ;  /* 0x000000040f0a7825 */ /* 0x000fc800078e020a */
[----:B------:R-:W-:Y:S01]  /*0650*/  IMAD.WIDE R8, R15, 0x4, R8 ;  /* 0x000000040f087825 */ /* 0x000fe200078e0208 */
[----:B------:R-:W5:Y:S03]  /*0660*/  @!P0 LDG.E.EL.64 R12, desc[UR4][R26.64] ;  /* 0x000000041a0c8981 */ /* 0x000f66000c2e1b00 */
[----:B------:R-:W-:-:S04]  /*0670*/  IMAD.WIDE R10, R17, 0x4, R10 ;  /* 0x00000004110a7825 */ /* 0x000fc800078e020a */
[----:B------:R-:W-:Y:S02]  /*0680*/  IMAD.WIDE R18, R17, 0x4, R8 ;  /* 0x0000000411127825 */ /* 0x000fe400078e0208 */
[----:B------:R-:W1:Y:S02]  /*0690*/  LDC.64 R8, c[0x0][0x258] ;  /* 0x00009600ff087b82 */ /* 0x000e640000000a00 */
[----:B---3--:R-:W-:Y:S02]  /*06a0*/  IMAD.MOV.U32 R23, RZ, RZ, RZ ;  /* 0x000000ffff177224 */ /* 0x008fe400078e00ff */
[----:B------:R-:W-:-:S04]  /*06b0*/  IMAD.MOV.U32 R17, RZ, RZ, RZ ;  /* 0x000000ffff117224 */ /* 0x000fc800078e00ff */
[----:B------:R-:W3:Y:S04]  /*06c0*/  @!P0 LDG.E.EL R23, desc[UR4][R10.64] ;  /* 0x000000040a178981 */ /* 0x000ee8000c2e1900 */
[----:B------:R1:W3:Y:S01]  /*06d0*/  @!P0 LDG.E.EL R17, desc[UR4][R18.64] ;  /* 0x0000000412118981 */ /* 0x0002e2000c2e1900 */
[----:B------:R-:W-:Y:S01]  /*06e0*/  CS2R R20, SRZ ;  /* 0x0000000000147805 */ /* 0x000fe2000001ff00 */
[----:B-1----:R-:W-:Y:S01]  /*06f0*/  VIADD R19, R0, 0xfffffff4 ;  /* 0xfffffff400137836 */ /* 0x002fe20000000000 */
[----:B------:R-:W-:Y:S01]  /*0700*/  LOP3.LUT R15, R16, 0xffffff00, RZ, 0xc0, !PT ;  /* 0xffffff00100f7812 */ /* 0x000fe200078ec0ff */
[----:B0-----:R-:W-:-:S03]  /*0710*/  IMAD.WIDE R28, R2, 0x8, R8 ;  /* 0x00000008021c7825 */ /* 0x001fc600078e0208 */
[----:B------:R-:W-:Y:S01]  /*0720*/  ISETP.GE.U32.AND P2, PT, R19, 0x10, PT ;  /* 0x000000101300780c */ /* 0x000fe20003f46070 */
[----:B------:R-:W-:Y:S01]  /*0730*/  IMAD.IADD R18, R7, 0x1, -R15 ;  /* 0x0000000107127824 */ /* 0x000fe200078e0a0f */
[----:B------:R-:W-:Y:S02]  /*0740*/  CS2R R8, SRZ ;  /* 0x0000000000087805 */ /* 0x000fe4000001ff00 */
[----:B------:R-:W-:Y:S01]  /*0750*/  CS2R R10, SRZ ;  /* 0x00000000000a7805 */ /* 0x000fe2000001ff00 */
[----:B------:R-:W-:Y:S02]  /*0760*/  IMAD.WIDE R26, R4, 0x8, R24 ;  /* 0x00000008041a7825 */ /* 0x000fe400078e0218 */
[----:B------:R-:W0:Y:S06]  /*0770*/  LDC.64 R24, c[0x0][0x218] ;  /* 0x00008600ff187b82 */ /* 0x000e2c0000000a00 */
[----:B------:R-:W3:Y:S04]  /*0780*/  @!P2 LDG.E.EL.64 R20, desc[UR4][R28.64] ;  /* 0x000000041c14a981 */ /* 0x000ee8000c2e1b00 */
[----:B------:R1:W3:Y:S01]  /*0790*/  @!P2 LDG.E.EL.128 R8, desc[UR4][R26.64] ;  /* 0x000000041a08a981 */ /* 0x0002e2000c2e1d00 */
[----:B------:R-:W-:Y:S01]  /*07a0*/  IMAD.MOV.U32 R16, RZ, RZ, RZ ;  /* 0x000000ffff107224 */ /* 0x000fe200078e00ff */
[----:B-1----:R-:W1:Y:S02]  /*07b0*/  LDC.64 R26, c[0x0][0x248] ;  /* 0x00009200ff1a7b82 */ /* 0x002e640000000a00 */
[----:B-1----:R-:W-:Y:S01]  /*07c0*/  IMAD.WIDE R26, R2, 0x4, R26 ;  /* 0x00000004021a7825 */ /* 0x002fe200078e021a */
[----:B--2---:R-:W-:-:S03]  /*07d0*/  SEL R22, R6, RZ, !P0 ;  /* 0x000000ff06167207 */ /* 0x004fc60004000000 */
[----:B------:R-:W-:Y:S01]  /*07e0*/  IMAD R6, R3, 0x800, R18 ;  /* 0x0000080003067824 */ /* 0x000fe200078e0212 */
[----:B----4-:R-:W-:-:S03]  /*07f0*/  SEL R14, R14, RZ, !P0 ;  /* 0x000000ff0e0e7207 */ /* 0x010fc60004000000 */
[----:B------:R-:W-:Y:S01]  /*0800*/  IMAD R5, R5, 0x100, R6 ;  /* 0x0000010005057824 */ /* 0x000fe200078e0206 */
[----:B------:R-:W-:Y:S02]  /*0810*/  FSETP.GEU.AND P1, PT, R22, RZ, PT ;  /* 0x000000ff1600720b */ /* 0x000fe40003f2e000 */
[----:B------:R-:W-:Y:S01]  /*0820*/  FSETP.GEU.AND P3, PT, R14, RZ, PT ;  /* 0x000000ff0e00720b */ /* 0x000fe20003f6e000 */
[----:B0-----:R-:W-:Y:S01]  /*0830*/  IMAD.WIDE R24, R5, 0x4, R24 ;  /* 0x0000000405187825 */ /* 0x001fe200078e0218 */
[----:B------:R-:W-:Y:S02]  /*0840*/  FSEL R22, R22, RZ, P1 ;  /* 0x000000ff16167208 */ /* 0x000fe40000800000 */
[----:B------:R-:W-:Y:S02]  /*0850*/  FSEL R15, R14, RZ, P3 ;  /* 0x000000ff0e0f7208 */ /* 0x000fe40001800000 */
[----:B-----5:R-:W-:-:S03]  /*0860*/  SEL R29, R12, RZ, !P0 ;  /* 0x000000ff0c1d7207 */ /* 0x020fc60004000000 */
[----:B------:R-:W-:-:S04]  /*0870*/  FADD R15, -R22, R15 ;  /* 0x0000000f160f7221 */ /* 0x000fc80000000100 */
[----:B------:R-:W-:Y:S02]  /*0880*/  FFMA R22, R15, R29, R22 ;  /* 0x0000001d0f167223 */ /* 0x000fe40000000016 */
[----:B------:R-:W0:Y:S01]  /*0890*/  LDC.64 R14, c[0x0][0x270] ;  /* 0x00009c00ff0e7b82 */ /* 0x000e220000000a00 */
[----:B---3--:R-:W-:Y:S02]  /*08a0*/  SEL R23, R23, RZ, !P0 ;  /* 0x000000ff17177207 */ /* 0x008fe40004000000 */
[----:B------:R-:W-:Y:S01]  /*08b0*/  SEL R6, R17, RZ, !P0 ;  /* 0x000000ff11067207 */ /* 0x000fe20004000000 */
[----:B------:R-:W-:Y:S01]  /*08c0*/  IMAD.MOV.U32 R17, RZ, RZ, RZ ;  /* 0x000000ffff117224 */ /* 0x000fe200078e00ff */
[C---:B------:R-:W-:Y:S02]  /*08d0*/  FSETP.GEU.AND P1, PT, R23.reuse, RZ, PT ;  /* 0x000000ff1700720b */ /* 0x040fe40003f2e000 */
[C---:B------:R-:W-:Y:S02]  /*08e0*/  FSETP.GEU.AND P3, PT, R6.reuse, RZ, PT ;  /* 0x000000ff0600720b */ /* 0x040fe40003f6e000 */
[----:B------:R-:W-:Y:S01]  /*08f0*/  FSEL R5, R23, RZ, P1 ;  /* 0x000000ff17057208 */ /* 0x000fe20000800000 */
[----:B------:R0:W2:Y:S01]  /*0900*/  @!P0 LDG.E.64 R16, desc[UR4][R24.64] ;  /* 0x0000000418108981 */ /* 0x0000a2000c1e1b00 */
[----:B------:R-:W-:Y:S01]  /*0910*/  FSEL R6, R6, RZ, P3 ;  /* 0x000000ff06067208 */ /* 0x000fe20001800000 */
[----:B------:R-:W-:Y:S01]  /*0920*/  IMAD.MOV.U32 R23, RZ, RZ, RZ ;  /* 0x000000ffff177224 */ /* 0x000fe200078e00ff */
[----:B------:R-:W-:-:S03]  /*0930*/  SEL R12, R13, RZ, !P0 ;  /* 0x000000ff0d0c7207 */ /* 0x000fc60004000000 */
[----:B------:R-:W-:Y:S01]  /*0940*/  FADD R28, -R5, R6 ;  /* 0x00000006051c7221 */ /* 0x000fe20000000100 */
[----:B------:R-:W-:Y:S01]  /*0950*/  IMAD.MOV.U32 R6, RZ, RZ, RZ ;  /* 0x000000ffff067224 */ /* 0x000fe200078e00ff */
[----:B------:R-:W3:Y:S02]  /*0960*/  @!P0 LDG.E.EL R23, desc[UR4][R26.64] ;  /* 0x000000041a178981 */ /* 0x000ee4000c2e1900 */
[----:B------:R-:W-:Y:S01]  /*0970*/  FFMA R5, R28, R12, R5 ;  /* 0x0000000c1c057223 */ /* 0x000fe20000000005 */
[----:B0-----:R-:W-:Y:S01]  /*0980*/  IMAD.WIDE R24, R4, 0x8, R14 ;  /* 0x0000000804187825 */ /* 0x001fe200078e020e */
[----:B------:R-:W-:Y:S02]  /*0990*/  CS2R R12, SRZ ;  /* 0x00000000000c7805 */ /* 0x000fe4000001ff00 */
[----:B------:R-:W-:Y:S01]  /*09a0*/  CS2R R14, SRZ ;  /* 0x00000000000e7805 */ /* 0x000fe2000001ff00 */
[----:B------:R0:W4:Y:S05]  /*09b0*/  @!P0 LDG.E.EL R6, desc[UR4][R26.64] ;  /* 0x000000041a068981 */ /* 0x00012a000c2e1900 */
[----:B------:R1:W5:Y:S01]  /*09c0*/  @!P2 LDG.E.EL.128 R12, desc[UR4][R24.64] ;  /* 0x00000004180ca981 */ /* 0x000362000c2e1d00 */
[----:B------:R-:W-:-:S02]  /*09d0*/  SEL R21, R21, RZ, !P2 ;  /* 0x000000ff15157207 */ /* 0x000fc40005000000 */
[----:B------:R-:W-:Y:S02]  /*09e0*/  SEL R29, R20, RZ, !P2 ;  /* 0x000000ff141d7207 */ /* 0x000fe40005000000 */
[----:B------:R-:W-:Y:S02]  /*09f0*/  SHF.R.U32.HI R20, RZ, 0x1d, R21 ;  /* 0x0000001dff147819 */ /* 0x000fe40000011615 */
[----:B------:R-:W-:Y:S02]  /*0a00*/  SEL R28, R8, RZ, !P2 ;  /* 0x000000ff081c7207 */ /* 0x000fe40005000000 */
[----:B------:R-:W-:Y:S02]  /*0a10*/  LOP3.LUT R20, R20, 0x4, RZ, 0xc0, !PT ;  /* 0x0000000414147812 */ /* 0x000fe400078ec0ff */
[----:B0-----:R-:W-:Y:S02]  /*0a20*/  SEL R27, R9, RZ, !P2 ;  /* 0x000000ff091b7207 */ /* 0x001fe40005000000 */
[----:B------:R-:W-:-:S02]  /*0a30*/  IADD3 R20, P1, R20, R29, RZ ;  /* 0x0000001d14147210 */ /* 0x000fc40007f3e0ff */
[----:B-1----:R-:W-:Y:S02]  /*0a40*/  LEA R25, P3, R28, UR6, 0x2 ;  /* 0x000000061c197c11 */ /* 0x002fe4000f8610ff */
[----:B------:R-:W-:Y:S02]  /*0a50*/  SEL R8, R10, RZ, !P2 ;  /* 0x000000ff0a087207 */ /* 0x000fe40005000000 */
[--C-:B------:R-:W-:Y:S02]  /*0a60*/  SHF.R.U32.HI R10, RZ, 0x1b, R27.reuse ;  /* 0x0000001bff0a7819 */ /* 0x100fe4000001161b */
[----:B------:R-:W-:Y:S01]  /*0a70*/  LEA.HI.X R9, R28, UR7, R27, 0x2, P3 ;  /* 0x000000071c097c11 */ /* 0x000fe200098f141b */
[----:B------:R-:W-:Y:S01]  /*0a80*/  IMAD.X R27, RZ, RZ, R21, P1 ;  /* 0x000000ffff1b7224 */ /* 0x000fe200008e0615 */
[----:B------:R-:W-:Y:S01]  /*0a90*/  LOP3.LUT R21, R10, 0x10, RZ, 0xc0, !PT ;  /* 0x000000100a157812 */ /* 0x000fe200078ec0ff */
[----:B------:R-:W-:Y:S01]  /*0aa0*/  IMAD.SHL.U32 R24, R20, 0x10, RZ ;  /* 0x0000001014187824 */ /* 0x000fe200078e00ff */
[----:B------:R-:W-:-:S02]  /*0ab0*/  SEL R11, R11, RZ, !P2 ;  /* 0x000000ff0b0b7207 */ /* 0x000fc40005000000 */
[----:B------:R-:W-:Y:S02]  /*0ac0*/  SHF.L.U64.HI R10, R20, 0x4, R27 ;  /* 0x00000004140a7819 */ /* 0x000fe4000001021b */
[----:B------:R-:W-:Y:S01]  /*0ad0*/  IADD3 R20, P1, P3, R24, R25, R21 ;  /* 0x0000001918147210 */ /* 0x000fe20007b3e015 */
[----:B------:R-:W0:Y:S01]  /*0ae0*/  LDC.64 R26, c[0x0][0x290] ;  /* 0x0000a400ff1a7b82 */ /* 0x000e220000000a00 */
[----:B------:R-:W-:-:S04]  /*0af0*/  LEA R21, P4, R8, UR6, 0x2 ;  /* 0x0000000608157c11 */ /* 0x000fc8000f8810ff */
[--C-:B------:R-:W-:Y:S02]  /*0b00*/  LEA.HI.X R25, R8, UR7, R11.reuse, 0x2, P4 ;  /* 0x0000000708197c11 */ /* 0x100fe4000a0f140b */
[----:B------:R-:W-:-:S04]  /*0b10*/  SHF.R.U32.HI R11, RZ, 0x1b, R11 ;  /* 0x0000001bff0b7819 */ /* 0x000fc8000001160b */
[----:B------:R-:W-:-:S04]  /*0b20*/  LOP3.LUT R11, R11, 0x10, RZ, 0xc0, !PT ;  /* 0x000000100b0b7812 */ /* 0x000fc800078ec0ff */
[----:B------:R-:W-:Y:S02]  /*0b30*/  IADD3 R8, P4, P5, R24, R21, R11 ;  /* 0x0000001518087210 */ /* 0x000fe40007d9e00b */
[C---:B------:R-:W-:Y:S02]  /*0b40*/  IADD3.X R21, R10.reuse, R9, RZ, P1, P3 ;  /* 0x000000090a157210 */ /* 0x040fe40000fe64ff */
[----:B------:R-:W-:Y:S01]  /*0b50*/  IADD3.X R9, R10, R25, RZ, P4, P5 ;  /* 0x000000190a097210 */ /* 0x000fe200027ea4ff */
[----:B------:R-:W-:-:S04]  /*0b60*/  IMAD.SHL.U32 R25, R19, 0x10, RZ ;  /* 0x0000001013197824 */ /* 0x000fc800078e00ff */
[----:B------:R-:W-:-:S04]  /*0b70*/  IMAD.WIDE R20, R25, 0x4, R20 ;  /* 0x0000000419147825 */ /* 0x000fc800078e0214 */
[----:B------:R-:W-:-:S04]  /*0b80*/  IMAD.WIDE R8, R25, 0x4, R8 ;  /* 0x0000000419087825 */ /* 0x000fc800078e0208 */
[----:B------:R-:W-:-:S04]  /*0b90*/  IMAD.SHL.U32 R25, R3, 0x100, RZ ;  /* 0x0000010003197824 */ /* 0x000fc800078e00ff */
[----:B------:R-:W-:-:S04]  /*0ba0*/  IMAD.WIDE R8, R25, 0x4, R8 ;  /* 0x0000000419087825 */ /* 0x000fc800078e0208 */
[----:B0-----:R-:W-:Y:S01]  /*0bb0*/  IMAD.WIDE R26, R2, 0x8, R26 ;  /* 0x00000008021a7825 */ /* 0x001fe200078e021a */
[----:B--2---:R-:W-:-:S05]  /*0bc0*/  SEL R11, R16, RZ, !P0 ;  /* 0x000000ff100b7207 */ /* 0x004fca0004000000 */
[----:B------:R-:W-:Y:S01]  /*0bd0*/  FADD R16, -R11, R22 ;  /* 0x000000160b107221 */ /* 0x000fe20000000100 */
[----:B---3--:R-:W-:-:S05]  /*0be0*/  SEL R23, R23, RZ, !P0 ;  /* 0x000000ff17177207 */ /* 0x008fca0004000000 */
[----:B------:R-:W-:Y:S01]  /*0bf0*/  FFMA R16, R16, R23, R11 ;  /* 0x0000001710107223 */ /* 0x000fe2000000000b */
[----:B-----5:R-:W-:Y:S02]  /*0c00*/  SEL R13, R13, RZ, !P2 ;  /* 0x000000ff0d0d7207 */ /* 0x020fe40005000000 */
[----:B------:R-:W-:Y:S02]  /*0c10*/  SEL R12, R12, RZ, !P2 ;  /* 0x000000ff0c0c7207 */ /* 0x000fe40005000000 */
[----:B------:R-:W-:Y:S02]  /*0c20*/  SHF.R.U32.HI R29, RZ, 0x1b, R13 ;  /* 0x0000001bff1d7819 */ /* 0x000fe4000001160d */
[----:B------:R-:W-:Y:S01]  /*0c30*/  SEL R11, R15, RZ, !P2 ;  /* 0x000000ff0f0b7207 */ /* 0x000fe20005000000 */
[----:B------:R-:W-:Y:S01]  /*0c40*/  IMAD.WIDE R22, R25, 0x4, R20 ;  /* 0x0000000419167825 */ /* 0x000fe200078e0214 */
[----:B------:R-:W-:Y:S02]  /*0c50*/  LEA R28, P1, R12, UR6, 0x2 ;  /* 0x000000060c1c7c11 */ /* 0x000fe4000f8210ff */
[----:B------:R-:W-:-:S02]  /*0c60*/  LOP3.LUT R29, R29, 0x10, RZ, 0xc0, !PT ;  /* 0x000000101d1d7812 */ /* 0x000fc400078ec0ff */
[----:B------:R-:W-:Y:S02]  /*0c70*/  SEL R14, R14, RZ, !P2 ;  /* 0x000000ff0e0e7207 */ /* 0x000fe40005000000 */
[----:B------:R-:W-:Y:S02]  /*0c80*/  SHF.R.U32.HI R25, RZ, 0x1b, R11 ;  /* 0x0000001bff197819 */ /* 0x000fe4000001160b */
[----:B------:R-:W-:Y:S02]  /*0c90*/  CS2R R20, SRZ ;  /* 0x0000000000147805 */ /* 0x000fe4000001ff00 */
[----:B------:R-:W-:Y:S02]  /*0ca0*/  LEA.HI.X R13, R12, UR7, R13, 0x2, P1 ;  /* 0x000000070c0d7c11 */ /* 0x000fe400088f140d */
[----:B------:R-:W-:Y:S02]  /*0cb0*/  IADD3 R28, P1, P3, R24, R28, R29 ;  /* 0x0000001c181c7210 */ /* 0x000fe40007b3e01d */
[----:B------:R-:W-:Y:S01]  /*0cc0*/  LEA R12, P4, R14, UR6, 0x2 ;  /* 0x000000060e0c7c11 */ /* 0x000fe2000f8810ff */
[----:B------:R-:W-:Y:S01]  /*0cd0*/  VIADD R15, R0, 0xfffffff4 ;  /* 0xfffffff4000f7836 */ /* 0x000fe20000000000 */
[----:B------:R-:W-:Y:S01]  /*0ce0*/  LOP3.LUT R25, R25, 0x10, RZ, 0xc0, !PT ;  /* 0x0000001019197812 */ /* 0x000fe200078ec0ff */
[----:B------:R0:W2:Y:S01]  /*0cf0*/  @!P2 LDG.E.EL R20, desc[UR4][R8.64] ;  /* 0x000000040814a981 */ /* 0x0000a2000c2e1900 */
[----:B------:R-:W-:-:S02]  /*0d00*/  IADD3.X R29, R10, R13, RZ, P1, P3 ;  /* 0x0000000d0a1d7210 */ /* 0x000fc40000fe64ff */
[----:B------:R-:W-:Y:S01]  /*0d10*/  LEA.HI.X R11, R14, UR7, R11, 0x2, P4 ;  /* 0x000000070e0b7c11 */ /* 0x000fe2000a0f140b */
[----:B------:R-:W-:Y:S01]  /*0d20*/  IMAD.SHL.U32 R15, R15, 0x10, RZ ;  /* 0x000000100f0f7824 */ /* 0x000fe200078e00ff */
[----:B------:R-:W-:Y:S01]  /*0d30*/  IADD3 R24, P1, P3, R24, R12, R25 ;  /* 0x0000000c18187210 */ /* 0x000fe20007b3e019 */
[----:B------:R1:W3:Y:S01]  /*0d40*/  @!P2 LDG.E.EL R21, desc[UR4][R22.64] ;  /* 0x000000041615a981 */ /* 0x0002e2000c2e1900 */
[----:B0-----:R-:W0:Y:S02]  /*0d50*/  LDC.64 R8, c[0x0][0x278] ;  /* 0x00009e00ff087b82 */ /* 0x001e240000000a00 */
[----:B------:R-:W-:Y:S01]  /*0d60*/  IADD3.X R25, R10, R11, RZ, P1, P3 ;  /* 0x0000000b0a197210 */ /* 0x000fe20000fe64ff */
[----:B------:R-:W-:Y:S01]  /*0d70*/  IMAD.WIDE R28, R15, 0x4, R28 ;  /* 0x000000040f1c7825 */ /* 0x000fe200078e021c */
[----:B------:R-:W-:Y:S01]  /*0d80*/  ISETP.GT.AND P1, PT, R0, 0x1b, PT ;  /* 0x0000001b0000780c */ /* 0x000fe20003f24270 */
[----:B------:R-:W-:-:S03]  /*0d90*/  ULDC.64 UR6, c[0x0][0x2a0] ;  /* 0x0000a80000067ab9 */ /* 0x000fc60000000a00 */
[----:B------:R-:W5:Y:S01]  /*0da0*/  LDC.64 R10, c[0x0][0x298] ;  /* 0x0000a600ff0a7b82 */ /* 0x000f620000000a00 */
[----:B------:R-:W-:Y:S01]  /*0db0*/  IMAD.SHL.U32 R13, R3, 0x100, RZ ;  /* 0x00000100030d7824 */ /* 0x000fe200078e00ff */
[----:B-1----:R-:W-:-:S03]  /*0dc0*/  CS2R R22, SRZ ;  /* 0x0000000000167805 */ /* 0x002fc6000001ff00 */
[----:B------:R-:W-:-:S04]  /*0dd0*/  IMAD.WIDE R28, R13, 0x4, R28 ;  /* 0x000000040d1c7825 */ /* 0x000fc800078e021c */
[----:B------:R-:W-:Y:S01]  /*0de0*/  IMAD.WIDE R24, R15, 0x4, R24 ;  /* 0x000000040f187825 */ /* 0x000fe200078e0218 */
[----:B------:R-:W-:Y:S01]  /*0df0*/  CS2R R14, SRZ ;  /* 0x00000000000e7805 */ /* 0x000fe2000001ff00 */
[----:B------:R-:W2:Y:S02]  /*0e00*/  @!P2 LDG.E.EL R23, desc[UR4][R28.64] ;  /* 0x000000041c17a981 */ /* 0x000ea4000c2e1900 */
[----:B------:R-:W-:-:S03]  /*0e10*/  IMAD.WIDE R24, R13, 0x4, R24 ;  /* 0x000000040d187825 */ /* 0x000fc600078e0218 */
[----:B------:R0:W4:Y:S01]  /*0e20*/  @P1 LDG.E.EL.64 R14, desc[UR4][R26.64] ;  /* 0x000000041a0e1981 */ /* 0x000122000c2e1b00 */
[----:B------:R-:W-:-:S03]  /*0e30*/  CS2R R12, SRZ ;  /* 0x00000000000c7805 */ /* 0x000fc6000001ff00 */
[----:B------:R1:W4:Y:S01]  /*0e40*/  @!P2 LDG.E.EL R22, desc[UR4][R24.64] ;  /* 0x000000041816a981 */ /* 0x000322000c2e1900 */
[----:B0-----:R-:W-:Y:S01]  /*0e50*/  IMAD.WIDE R26, R4, 0x4, R8 ;  /* 0x00000004041a7825 */ /* 0x001fe200078e0208 */
[----:B------:R-:W-:-:S03]  /*0e60*/  CS2R R8, SRZ ;  /* 0x0000000000087805 */ /* 0x000fc6000001ff00 */
[----:B-----5:R-:W-:Y:S01]  /*0e70*/  IMAD.WIDE R28, R4, 0x8, R10 ;  /* 0x00000008041c7825 */ /* 0x020fe200078e020a */
[----:B------:R-:W5:Y:S01]  /*0e80*/  @!P2 LDG.E.EL.64 R12, desc[UR4][R26.64] ;  /* 0x000000041a0ca981 */ /* 0x000f62000c2e1b00 */
[----:B------:R-:W-:-:S06]  /*0e90*/  CS2R R10, SRZ ;  /* 0x00000000000a7805 */ /* 0x000fcc000001ff00 */
[----:B------:R-:W5:Y:S01]  /*0ea0*/  @P1 LDG.E.EL.128 R8, desc[UR4][R28.64] ;  /* 0x000000041c081981 */ /* 0x000f62000c2e1d00 */
[----:B---3--:R-:W-:-:S04]  /*0eb0*/  SEL R21, R21, RZ, !P2 ;  /* 0x000000ff15157207 */ /* 0x008fc80005000000 */
[----:B------:R-:W-:-:S04]  /*0ec0*/  FSETP.GEU.AND P3, PT, R21, RZ, PT ;  /* 0x000000ff1500720b */ /* 0x000fc80003f6e000 */
[----:B------:R-:W-:Y:S02]  /*0ed0*/  FSEL R21, R21, RZ, P3 ;  /* 0x000000ff15157208 */ /* 0x000fe40001800000 */
[----:B--2---:R-:W-:-:S04]  /*0ee0*/  SEL R23, R23, RZ, !P2 ;  /* 0x000000ff17177207 */ /* 0x004fc80005000000 */
[----:B------:R-:W-:Y:S02]  /*0ef0*/  FSETP.GEU.AND P4, PT, R23, RZ, PT ;  /* 0x000000ff1700720b */ /* 0x000fe40003f8e000 */
[----:B----4-:R-:W-:Y:S02]  /*0f00*/  SEL R15, R15, RZ, P1 ;  /* 0x000000ff0f0f7207 */ /* 0x010fe40000800000 */
[----:B-1----:R-:W-:Y:S02]  /*0f10*/  FSEL R24, R23, RZ, P4 ;  /* 0x000000ff17187208 */ /* 0x002fe40002000000 */
[----:B------:R-:W-:Y:S02]  /*0f20*/  SHF.R.U32.HI R23, RZ, 0x1e, R15 ;  /* 0x0000001eff177819 */ /* 0x000fe4000001160f */
[----:B------:R-:W-:Y:S01]  /*0f30*/  SEL R14, R14, RZ, P1 ;  /* 0x000000ff0e0e7207 */ /* 0x000fe20000800000 */
[----:B------:R-:W-:Y:S01]  /*0f40*/  FADD R24, -R21, R24 ;  /* 0x0000001815187221 */ /* 0x000fe20000000100 */
[----:B------:R-:W-:-:S02]  /*0f50*/  LOP3.LUT R23, R23, 0x2, RZ, 0xc0, !PT ;  /* 0x0000000217177812 */ /* 0x000fc400078ec0ff */
[----:B-----5:R-:W-:Y:S02]  /*0f60*/  SEL R12, R12, RZ, !P2 ;  /* 0x000000ff0c0c7207 */ /* 0x020fe40005000000 */
[----:B------:R-:W-:-:S03]  /*0f70*/  IADD3 R23, P3, R23, R14, RZ ;  /* 0x0000000e17177210 */ /* 0x000fc60007f7e0ff */
[----:B------:R-:W-:Y:S01]  /*0f80*/  FFMA R12, R24, R12, R21 ;  /* 0x0000000c180c7223 */ /* 0x000fe20000000015 */
[----:B------:R-:W-:Y:S02]  /*0f90*/  SEL R22, R22, RZ, !P2 ;  /* 0x000000ff16167207 */ /* 0x000fe40005000000 */
[----:B------:R-:W-:Y:S02]  /*0fa0*/  SEL R14, R9, RZ, P1 ;  /* 0x000000ff090e7207 */ /* 0x000fe40000800000 */
[----:B------:R-:W-:Y:S02]  /*0fb0*/  SEL R21, R8, RZ, P1 ;  /* 0x000000ff08157207 */ /* 0x000fe40000800000 */
[----:B------:R-:W0:Y:S01]  /*0fc0*/  LDC.64 R8, c[0x0][0x280] ;  /* 0x0000a000ff087b82 */ /* 0x000e220000000a00 */
[----:B------:R-:W-:Y:S01]  /*0fd0*/  SEL R11, R11, RZ, P1 ;  /* 0x000000ff0b0b7207 */ /* 0x000fe20000800000 */
[----:B------:R-:W-:Y:S01]  /*0fe0*/  IMAD.X R24, RZ, RZ, R15, P3 ;  /* 0x000000ffff187224 */ /* 0x000fe200018e060f */
[----:B------:R-:W-:-:S02]  /*0ff0*/  FSETP.GEU.AND P5, PT, R22, RZ, PT ;  /* 0x000000ff1600720b */ /* 0x000fc40003fae000 */
[----:B------:R-:W-:Y:S02]  /*1000*/  SEL R10, R10, RZ, P1 ;  /* 0x000000ff0a0a7207 */ /* 0x000fe40000800000 */
[----:B------:R-:W-:Y:S02]  /*1010*/  SEL R20, R20, RZ, !P2 ;  /* 0x000000ff14147207 */ /* 0x000fe40005000000 */
[----:B------:R-:W-:Y:S02]  /*1020*/  SHF.R.U32.HI R28, RZ, 0x1c, R14 ;  /* 0x0000001cff1c7819 */ /* 0x000fe4000001160e */
[----:B------:R-:W-:Y:S02]  /*1030*/  SHF.R.U32.HI R27, RZ, 0x1c, R11 ;  /* 0x0000001cff1b7819 */ /* 0x000fe4000001160b */
[C---:B------:R-:W-:Y:S01]  /*1040*/  SHF.L.U64.HI R24, R23.reuse, 0x3, R24 ;  /* 0x0000000317187819 */ /* 0x040fe20000010218 */
[----:B------:R-:W-:Y:S01]  /*1050*/  IMAD.SHL.U32 R23, R23, 0x8, RZ ;  /* 0x0000000817177824 */ /* 0x000fe200078e00ff */
[----:B------:R-:W-:-:S02]  /*1060*/  FSEL R15, R22, RZ, P5 ;  /* 0x000000ff160f7208 */ /* 0x000fc40002800000 */
[----:B------:R-:W-:Y:S02]  /*1070*/  LEA R29, P4, R21, UR6, 0x2 ;  /* 0x00000006151d7c11 */ /* 0x000fe4000f8810ff */
[----:B------:R-:W-:Y:S02]  /*1080*/  FSETP.GEU.AND P3, PT, R20, RZ, PT ;  /* 0x000000ff1400720b */ /* 0x000fe40003f6e000 */
[----:B------:R-:W-:Y:S02]  /*1090*/  LEA R26, P5, R10, UR6, 0x2 ;  /* 0x000000060a1a7c11 */ /* 0x000fe4000f8a10ff */
[----:B------:R-:W-:Y:S02]  /*10a0*/  LOP3.LUT R28, R28, 0x8, RZ, 0xc0, !PT ;  /* 0x000000081c1c7812 */ /* 0x000fe400078ec0ff */
[----:B------:R-:W-:Y:S02]  /*10b0*/  LOP3.LUT R27, R27, 0x8, RZ, 0xc0, !PT ;  /* 0x000000081b1b7812 */ /* 0x000fe400078ec0ff */
[----:B------:R-:W-:-:S02]  /*10c0*/  LEA.HI.X R21, R21, UR7, R14, 0x2, P4 ;  /* 0x0000000715157c11 */ /* 0x000fc4000a0f140e */
[----:B------:R-:W-:Y:S02]  /*10d0*/  FSEL R20, R20, RZ, P3 ;  /* 0x000000ff14147208 */ /* 0x000fe40001800000 */
[----:B------:R-:W-:Y:S01]  /*10e0*/  LEA.HI.X R11, R10, UR7, R11, 0x2, P5 ;  /* 0x000000070a0b7c11 */ /* 0x000fe2000a8f140b */
[----:B------:R-:W-:Y:S01]  /*10f0*/  VIADD R14, R0, 0xffffffe4 ;  /* 0xffffffe4000e7836 */ /* 0x000fe20000000000 */
[C---:B------:R-:W-:Y:S02]  /*1100*/  IADD3 R28, P3, P4, R23.reuse, R29, R28 ;  /* 0x0000001d171c7210 */ /* 0x040fe40007c7e01c */
[----:B------:R-:W-:Y:S01]  /*1110*/  IADD3 R26, P5, P6, R23, R26, R27 ;  /* 0x0000001a171a7210 */ /* 0x000fe20007ebe01b */
[----:B------:R-:W-:Y:S01]  /*1120*/  FADD R15, -R20, R15 ;  /* 0x0000000f140f7221 */ /* 0x000fe20000000100 */
[----:B------:R-:W-:Y:S01]  /*1130*/  SEL R13, R13, RZ, !P2 ;  /* 0x000000ff0d0d7207 */ /* 0x000fe20005000000 */
[----:B------:R-:W-:Y:S01]  /*1140*/  IMAD.SHL.U32 R25, R14, 0x4, RZ ;  /* 0x000000040e197824 */ /* 0x000fe200078e00ff */
[----:B------:R-:W-:-:S02]  /*1150*/  IADD3.X R29, R24, R21, RZ, P3, P4 ;  /* 0x00000015181d7210 */ /* 0x000fc40001fe84ff */
[----:B------:R-:W-:Y:S01]  /*1160*/  IADD3.X R27, R24, R11, RZ, P5, P6 ;  /* 0x0000000b181b7210 */ /* 0x000fe20002fec4ff */
[----:B------:R-:W-:Y:S01]  /*1170*/  FFMA R20, R15, R13, R20 ;  /* 0x0000000d0f147223 */ /* 0x000fe20000000014 */
[----:B------:R-:W-:Y:S02]  /*1180*/  IMAD.MOV.U32 R22, RZ, RZ, RZ ;  /* 0x000000ffff167224 */ /* 0x000fe400078e00ff */
[----:B------:R-:W-:-:S04]  /*1190*/  IMAD.WIDE R28, R25, 0x4, R28 ;  /* 0x00000004191c7825 */ /* 0x000fc800078e021c */
[----:B------:R-:W-:-:S04]  /*11a0*/  IMAD.WIDE R26, R25, 0x4, R26 ;  /* 0x00000004191a7825 */ /* 0x000fc800078e021a */
[----:B------:R-:W-:Y:S02]  /*11b0*/  IMAD.MOV.U32 R13, RZ, RZ, RZ ;  /* 0x000000ffff0d7224 */ /* 0x000fe400078e00ff */
[----:B0-----:R-:W-:-:S04]  /*11c0*/  IMAD.WIDE R8, R2, 0x4, R8 ;  /* 0x0000000402087825 */ /* 0x001fc800078e0208 */
[C---:B------:R-:W-:Y:S01]  /*11d0*/  IMAD.SHL.U32 R11, R3.reuse, 0x80, RZ ;  /* 0x00000080030b7824 */ /* 0x040fe200078e00ff */
[----:B------:R-:W2:Y:S01]  /*11e0*/  @!P2 LDG.E.EL R22, desc[UR4][R8.64] ;  /* 0x000000040816a981 */ /* 0x000ea2000c2e1900 */
[----:B------:R-:W-:Y:S02]  /*11f0*/  IMAD R10, R3, 0x1000, R18 ;  /* 0x00001000030a7824 */ /* 0x000fe400078e0212 */
[C---:B------:R-:W-:Y:S01]  /*1200*/  IMAD.WIDE R28, R11.reuse, 0x4, R28 ;  /* 0x000000040b1c7825 */ /* 0x040fe200078e021c */
[----:B------:R0:W3:Y:S03]  /*1210*/  @!P2 LDG.E.EL R13, desc[UR4][R8.64] ;  /* 0x00000004080da981 */ /* 0x0000e6000c2e1900 */
[----:B------:R-:W-:-:S04]  /*1220*/  IMAD.WIDE R26, R11, 0x4, R26 ;  /* 0x000000040b1a7825 */ /* 0x000fc800078e021a */
[----:B------:R-:W-:Y:S02]  /*1230*/  IMAD R15, R19, 0x100, R10 ;  /* 0x00000100130f7824 */ /* 0x000fe400078e020a */
[----:B------:R-:W1:Y:S08]  /*1240*/  LDC.64 R10, c[0x0][0x250] ;  /* 0x00009400ff0a7b82 */ /* 0x000e700000000a00 */
[----:B0-----:R-:W0:Y:S01]  /*1250*/  LDC.64 R8, c[0x0][0x2a8] ;  /* 0x0000aa00ff087b82 */ /* 0x001e220000000a00 */
[----:B------:R-:W-:-:S02]  /*1260*/  IMAD.MOV.U32 R21, RZ, RZ, RZ ;  /* 0x000000ffff157224 */ /* 0x000fc400078e00ff */
[----:B------:R-:W-:-:S04]  /*1270*/  IMAD.MOV.U32 R19, RZ, RZ, RZ ;  /* 0x000000ffff137224 */ /* 0x000fc800078e00ff */
[----:B------:R1:W4:Y:S04]  /*1280*/  @P1 LDG.E.EL R21, desc[UR4][R28.64] ;  /* 0x000000041c151981 */ /* 0x000328000c2e1900 */
[----:B------:R0:W5:Y:S01]  /*1290*/  @P1 LDG.E.EL R19, desc[UR4][R26.64] ;  /* 0x000000041a131981 */ /* 0x000162000c2e1900 */
[----:B-1----:R-:W-:Y:S01]  /*12a0*/  IMAD.WIDE R28, R15, 0x4, R10 ;  /* 0x000000040f1c7825 */ /* 0x002fe200078e020a */
[----:B------:R-:W-:-:S03]  /*12b0*/  CS2R R10, SRZ ;  /* 0x00000000000a7805 */ /* 0x000fc6000001ff00 */
[----:B0-----:R-:W-:Y:S01]  /*12c0*/  IMAD.WIDE R26, R4, 0x8, R8 ;  /* 0x00000008041a7825 */ /* 0x001fe200078e0208 */
[----:B------:R-:W-:-:S06]  /*12d0*/  CS2R R8, SRZ ;  /* 0x0000000000087805 */ /* 0x000fcc000001ff00 */
[----:B------:R0:W2:Y:S01]  /*12e0*/  @P1 LDG.E.EL.128 R8, desc[UR4][R26.64] ;  /* 0x000000041a081981 */ /* 0x0000a2000c2e1d00 */
[----:B------:R-:W-:-:S04]  /*12f0*/  IMAD R18, R3, 0x2000, R18 ;  /* 0x0000200003127824 */ /* 0x000fc800078e0212 */
[----:B------:R-:W-:Y:S01]  /*1300*/  IMAD R18, R14, 0x100, R18 ;  /* 0x000001000e127824 */ /* 0x000fe200078e0212 */
[----:B------:R-:W-:Y:S01]  /*1310*/  CS2R R14, SRZ ;  /* 0x00000000000e7805 */ /* 0x000fe2000001ff00 */
[----:B0-----:R-:W-:-:S05]  /*1320*/  IMAD.MOV.U32 R27, RZ, RZ, R7 ;  /* 0x000000ffff1b7224 */ /* 0x001fca00078e0007 */
[----:B------:R0:W3:Y:S01]  /*1330*/  @!P2 LDG.E.64 R14, desc[UR4][R28.64] ;  /* 0x000000041c0ea981 */ /* 0x0000e2000c1e1b00 */
[----:B--2---:R-:W-:Y:S02]  /*1340*/  SEL R9, R9, RZ, P1 ;  /* 0x000000ff09097207 */ /* 0x004fe40000800000 */
[----:B------:R-:W-:Y:S02]  /*1350*/  SEL R26, R8, RZ, P1 ;  /* 0x000000ff081a7207 */ /* 0x000fe40000800000 */
[--C-:B------:R-:W-:Y:S02]  /*1360*/  SHF.R.U32.HI R8, RZ, 0x1c, R9.reuse ;  /* 0x0000001cff087819 */ /* 0x100fe40000011609 */
[----:B------:R-:W-:Y:S02]  /*1370*/  LEA R4, P3, R26, UR6, 0x2 ;  /* 0x000000061a047c11 */ /* 0x000fe4000f8610ff */
[----:B------:R-:W-:Y:S02]  /*1380*/  LOP3.LUT R8, R8, 0x8, RZ, 0xc0, !PT ;  /* 0x0000000808087812 */ /* 0x000fe400078ec0ff */
[----:B------:R-:W-:Y:S01]  /*1390*/  LEA.HI.X R9, R26, UR7, R9, 0x2, P3 ;  /* 0x000000071a097c11 */ /* 0x000fe200098f1409 */
[----:B------:R-:W-:Y:S01]  /*13a0*/  IMAD.MOV.U32 R26, RZ, RZ, RZ ;  /* 0x000000ffff1a7224 */ /* 0x000fe200078e00ff */
[----:B------:R-:W-:-:S03]  /*13b0*/  IADD3 R8, P3, P4, R23, R4, R8 ;  /* 0x0000000417087210 */ /* 0x000fc60007c7e008 */
[----:B------:R-:W-:Y:S01]  /*13c0*/  IMAD.HI R4, R7, -0x77777777, R26 ;  /* 0x8888888907047827 */ /* 0x000fe200078e021a */
[----:B0-----:R-:W-:Y:S02]  /*13d0*/  SEL R28, R10, RZ, P1 ;  /* 0x000000ff0a1c7207 */ /* 0x001fe40000800000 */
[----:B------:R-:W-:Y:S02]  /*13e0*/  SEL R11, R11, RZ, P1 ;  /* 0x000000ff0b0b7207 */ /* 0x000fe40000800000 */
[----:B------:R-:W-:Y:S02]  /*13f0*/  SHF.R.U32.HI R27, RZ, 0x1f, R4 ;  /* 0x0000001fff1b7819 */ /* 0x000fe40000011604 */
[----:B------:R-:W-:Y:S02]  /*1400*/  IADD3.X R9, R24, R9, RZ, P3, P4 ;  /* 0x0000000918097210 */ /* 0x000fe40001fe84ff */
[----:B------:R-:W-:Y:S02]  /*1410*/  LEA.HI.SX32 R26, R4, R27, 0x13 ;  /* 0x0000001b041a7211 */ /* 0x000fe400078f9aff */
[----:B------:R-:W-:-:S02]  /*1420*/  LEA R27, P3, R28, UR6, 0x2 ;  /* 0x000000061c1b7c11 */ /* 0x000fc4000f8610ff */
[--C-:B------:R-:W-:Y:S02]  /*1430*/  SHF.R.U32.HI R10, RZ, 0x1c, R11.reuse ;  /* 0x0000001cff0a7819 */ /* 0x100fe4000001160b */
[----:B------:R-:W-:Y:S01]  /*1440*/  LEA.HI.X R11, R28, UR7, R11, 0x2, P3 ;  /* 0x000000071c0b7c11 */ /* 0x000fe200098f140b */
[----:B------:R-:W-:Y:S01]  /*1450*/  IMAD.WIDE R8, R25, 0x4, R8 ;  /* 0x0000000419087825 */ /* 0x000fe200078e0208 */
[----:B------:R-:W-:Y:S01]  /*1460*/  LOP3.LUT R10, R10, 0x8, RZ, 0xc0, !PT ;  /* 0x000000080a0a7812 */ /* 0x000fe200078ec0ff */
[----:B------:R-:W0:Y:S02]  /*1470*/  LDC.64 R28, c[0x0][0x2b0] ;  /* 0x0000ac00ff1c7b82 */ /* 0x000e240000000a00 */
[----:B------:R-:W-:Y:S01]  /*1480*/  IMAD.SHL.U32 R26, R26, 0x80, RZ ;  /* 0x000000801a1a7824 */ /* 0x000fe200078e00ff */
[----:B------:R-:W-:Y:S01]  /*1490*/  IADD3 R10, P4, P5, R23, R27, R10 ;  /* 0x0000001b170a7210 */ /* 0x000fe20007d9e00a */
[----:B------:R-:W-:Y:S01]  /*14a0*/  IMAD.MOV.U32 R4, RZ, RZ, RZ ;  /* 0x000000ffff047224 */ /* 0x000fe200078e00ff */
[----:B------:R-:W-:Y:S01]  /*14b0*/  SHF.R.S32.HI R23, RZ, 0x1f, R7 ;  /* 0x0000001fff177819 */ /* 0x000fe20000011407 */
[----:B------:R-:W-:Y:S01]  /*14c0*/  IMAD.WIDE R8, R26, 0x4, R8 ;  /* 0x000000041a087825 */ /* 0x000fe200078e0208 */
[----:B------:R-:W-:-:S02]  /*14d0*/  IADD3.X R11, R24, R11, RZ, P4, P5 ;  /* 0x0000000b180b7210 */ /* 0x000fc400027ea4ff */
[----:B------:R-:W-:Y:S02]  /*14e0*/  LEA.HI R23, R23, R7, RZ, 0x4 ;  /* 0x0000000717177211 */ /* 0x000fe400078f20ff */
[----:B------:R1:W2:Y:S02]  /*14f0*/  @P1 LDG.E.EL R4, desc[UR4][R8.64] ;  /* 0x0000000408041981 */ /* 0x0002a4000c2e1900 */
[----:B------:R-:W-:Y:S01]  /*1500*/  LOP3.LUT R23, R23, 0xfffffff0, RZ, 0xc0, !PT ;  /* 0xfffffff017177812 */ /* 0x000fe200078ec0ff */
[----:B-1----:R-:W-:Y:S02]  /*1510*/  IMAD.WIDE R8, R25, 0x4, R10 ;  /* 0x0000000419087825 */ /* 0x002fe400078e020a */
[----:B------:R-:W1:Y:S02]  /*1520*/  LDC.64 R10, c[0x0][0x288] ;  /* 0x0000a200ff0a7b82 */ /* 0x000e640000000a00 */
[----:B------:R-:W-:-:S04]  /*1530*/  IMAD.WIDE R26, R26, 0x4, R8 ;  /* 0x000000041a1a7825 */ /* 0x000fc800078e0208 */
[----:B------:R-:W-:Y:S02]  /*1540*/  IMAD.IADD R9, R7, 0x1, -R23 ;  /* 0x0000000107097824 */ /* 0x000fe400078e0a17 */
[----:B------:R-:W3:Y:S02]  /*1550*/  LDC.64 R24, c[0x0][0x2b8] ;  /* 0x0000ae00ff187b82 */ /* 0x000ee40000000a00 */
[----:B0-----:R-:W-:Y:S01]  /*1560*/  IMAD.WIDE R28, R9, 0x4, R28 ;  /* 0x00000004091c7825 */ /* 0x001fe200078e021c */
[----:B------:R-:W-:-:S06]  /*1570*/  CS2R R8, SRZ ;  /* 0x0000000000087805 */ /* 0x000fcc000001ff00 */
[----:B------:R0:W2:Y:S01]  /*1580*/  @P1 LDG.E.EL.64 R8, desc[UR4][R28.64] ;  /* 0x000000041c081981 */ /* 0x0000a2000c2e1b00 */
[----:B------:R-:W-:Y:S01]  /*1590*/  IMAD.MOV.U32 R23, RZ, RZ, RZ ;  /* 0x000000ffff177224 */ /* 0x000fe200078e00ff */
[----:B------:R-:W-:-:S05]  /*15a0*/  ISETP.GE.AND P3, PT, R0, 0x4, PT ;  /* 0x000000040000780c */ /* 0x000fca0003f66270 */
[----:B------:R1:W2:Y:S01]  /*15b0*/  @P1 LDG.E.EL R23, desc[UR4][R26.64] ;  /* 0x000000041a171981 */ /* 0x0002a2000c2e1900 */
[----:B0-----:R-:W0:Y:S01]  /*15c0*/  LDC.64 R28, c[0x0][0x210] ;  /* 0x00008400ff1c7b82 */ /* 0x001e220000000a00 */
[----:B------:R-:W-:Y:S02]  /*15d0*/  IMAD R0, R3, -0x3c00, R7 ;  /* 0xffffc40003007824 */ /* 0x000fe400078e0207 */
[----:B-1----:R-:W-:Y:S01]  /*15e0*/  IMAD.WIDE R26, R18, 0x4, R10 ;  /* 0x00000004121a7825 */ /* 0x002fe200078e020a */
[----:B------:R-:W-:-:S03]  /*15f0*/  CS2R R10, SRZ ;  /* 0x00000000000a7805 */ /* 0x000fc6000001ff00 */
[----:B------:R-:W-:Y:S02]  /*1600*/  IMAD R3, R3, 0x400, R0 ;  /* 0x0000040003037824 */ /* 0x000fe400078e0200 */
[----:B------:R-:W-:Y:S01]  /*1610*/  IMAD.MOV.U32 R18, RZ, RZ, RZ ;  /* 0x000000ffff127224 */ /* 0x000fe200078e00ff */
[----:B------:R1:W2:Y:S01]  /*1620*/  @P1 LDG.E.64 R10, desc[UR4][R26.64] ;  /* 0x000000041a0a1981 */ /* 0x0002a2000c1e1b00 */
[----:B---3--:R-:W-:-:S04]  /*1630*/  IMAD.WIDE R24, R2, 0x4, R24 ;  /* 0x0000000402187825 */ /* 0x008fc800078e0218 */
[----:B------:R-:W-:Y:S01]  /*1640*/  IMAD.MOV.U32 R0, RZ, RZ, RZ ;  /* 0x000000ffff007224 */ /* 0x000fe200078e00ff */
[----:B------:R-:W3:Y:S01]  /*1650*/  @P1 LDG.E.EL R18, desc[UR4][R24.64] ;  /* 0x0000000418121981 */ /* 0x000ee2000c2e1900 */
[----:B0-----:R-:W-:Y:S01]  /*1660*/  IMAD.WIDE R28, R3, 0x4, R28 ;  /* 0x00000004031c7825 */ /* 0x001fe200078e021c */
[----:B------:R-:W-:-:S03]  /*1670*/  CS2R R2, SRZ ;  /* 0x0000000000027805 */ /* 0x000fc6000001ff00 */
[----:B------:R0:W3:Y:S04]  /*1680*/  @P1 LDG.E.EL R0, desc[UR4][R24.64] ;  /* 0x0000000418001981 */ /* 0x0000e8000c2e1900 */
[----:B------:R-:W3:Y:S01]  /*1690*/  @!P3 LDG.E.64 R2, desc[UR4][R28.64] ;  /* 0x000000041c02b981 */ /* 0x000ee2000c1e1b00 */
[----:B-1----:R-:W-:Y:S02]  /*16a0*/  SEL R27, R14, RZ, !P2 ;  /* 0x000000ff0e1b7207 */ /* 0x002fe40005000000 */
[----:B----4-:R-:W-:Y:S02]  /*16b0*/  SEL R14, R21, RZ, P1 ;  /* 0x000000ff150e7207 */ /* 0x010fe40000800000 */
[----:B------:R-:W-:Y:S01]  /*16c0*/  SEL R22, R22, RZ, !P2 ;  /* 0x000000ff16167207 */ /* 0x000fe20005000000 */
[----:B------:R-:W-:Y:S01]  /*16d0*/  FADD R12, -R27, R12 ;  /* 0x0000000c1b0c7221 */ /* 0x000fe20000000100 */
[----:B-----5:R-:W-:-:S02]  /*16e0*/  SEL R19, R19, RZ, P1 ;  /* 0x000000ff13137207 */ /* 0x020fc40000800000 */
[----:B------:R-:W-:Y:S02]  /*16f0*/  SEL R15, R15, RZ, !P2 ;  /* 0x000000ff0f0f7207 */ /* 0x000fe40005000000 */
[----:B------:R-:W-:Y:S02]  /*1700*/  SEL R17, R17, RZ, !P0 ;  /* 0x000000ff11117207 */ /* 0x000fe40004000000 */
[----:B------:R-:W-:Y:S01]  /*1710*/  SEL R13, R13, RZ, !P2 ;  /* 0x000000ff0d0d7207 */ /* 0x000fe20005000000 */
[----:B------:R-:W-:Y:S01]  /*1720*/  FADD R20, -R15, R20 ;  /* 0x000000140f147221 */ /* 0x000fe20000000100 */
[----:B------:R-:W-:Y:S02]  /*1730*/  SEL R6, R6, RZ, !P0 ;  /* 0x000000ff06067207 */ /* 0x000fe40004000000 */
[----:B--2---:R-:W-:-:S05]  /*1740*/  SEL R21, R4, RZ, P1 ;  /* 0x000000ff04157207 */ /* 0x004fca0000800000 */
[----:B0-----:R-:W-:Y:S01]  /*1750*/  FADD R25, -R14, R21 ;  /* 0x000000150e197221 */ /* 0x001fe20000000100 */
[----:B------:R-:W-:Y:S01]  /*1760*/  FFMA R21, R12, R22, R27 ;  /* 0x000000160c157223 */ /* 0x000fe2000000001b */
[----:B------:R-:W-:-:S05]  /*1770*/  SEL R8, R8, RZ, P1 ;  /* 0x000000ff08087207 */ /* 0x000fca0000800000 */
[----:B------:R-:W-:Y:S01]  /*1780*/  FFMA R12, R25, R8, R14 ;  /* 0x00000008190c7223 */ /* 0x000fe2000000000e */
[----:B------:R-:W-:Y:S02]  /*1790*/  SEL R14, R9, RZ, P1 ;  /* 0x000000ff090e7207 */ /* 0x000fe40000800000 */
[----:B------:R-:W-:Y:S01]  /*17a0*/  SEL R4, R23, RZ, P1 ;  /* 0x000000ff17047207 */ /* 0x000fe20000800000 */
[----:B------:R-:W0:Y:S01]  /*17b0*/  LDC.64 R8, c[0x0][0x2c0] ;  /* 0x0000b000ff087b82 */ /* 0x000e220000000a00 */
[----:B------:R-:W-:-:S03]  /*17c0*/  SEL R23, R10, RZ, P1 ;  /* 0x000000ff0a177207 */ /* 0x000fc60000800000 */
[----:B------:R-:W-:Y:S01]  /*17d0*/  FADD R10, -R19, R4 ;  /* 0x00000004130a7221 */ /* 0x000fe20000000100 */
[----:B------:R-:W-:-:S03]  /*17e0*/  SEL R11, R11, RZ, P1 ;  /* 0x000000ff0b0b7207 */ /* 0x000fc60000800000 */
[----:B------:R-:W-:Y:S01]  /*17f0*/  FFMA R14, R10, R14, R19 ;  /* 0x0000000e0a0e7223 */ /* 0x000fe20000000013 */
[----:B---3--:R-:W-:Y:S01]  /*1800*/  SEL R18, R18, RZ, P1 ;  /* 0x000000ff12127207 */ /* 0x008fe20000800000 */
[----:B------:R-:W-:Y:S02]  /*1810*/  FADD R12, -R23, R12 ;  /* 0x0000000c170c7221 */ /* 0x000fe40000000100 */
[----:B------:R-:W-:Y:S01]  /*1820*/  FADD R14, -R11, R14 ;  /* 0x0000000e0b0e7221 */ /* 0x000fe20000000100 */
[----:B------:R-:W-:Y:S01]  /*1830*/  SEL R0, R0, RZ, P1 ;  /* 0x000000ff00007207 */ /* 0x000fe20000800000 */
[----:B------:R-:W-:Y:S01]  /*1840*/  FFMA R10, R12, R18, R23 ;  /* 0x000000120c0a7223 */ /* 0x000fe20000000017 */
[----:B------:R-:W-:Y:S01]  /*1850*/  FADD R12, -R17, R5 ;  /* 0x00000005110c7221 */ /* 0x000fe20000000100 */
[----:B------:R-:W-:Y:S02]  /*1860*/  SEL R2, R2, RZ, !P3 ;  /* 0x000000ff02027207 */ /* 0x000fe40005800000 */
[----:B------:R-:W-:Y:S01]  /*1870*/  FFMA R0, R14, R0, R11 ;  /* 0x000000000e007223 */ /* 0x000fe2000000000b */
[----:B------:R-:W-:Y:S01]  /*1880*/  SEL R3, R3, RZ, !P3 ;  /* 0x000000ff03037207 */ /* 0x000fe20005800000 */
[----:B------:R-:W-:Y:S01]  /*1890*/  FFMA R4, R20, R13, R15 ;  /* 0x0000000d14047223 */ /* 0x000fe2000000000f */
[----:B------:R-:W-:Y:S01]  /*18a0*/  FFMA R17, R12, R6, R17 ;  /* 0x000000060c117223 */ /* 0x000fe20000000011 */
[----:B------:R-:W-:-:S02]  /*18b0*/  FSETP.GEU.AND P4, PT, R2, RZ, PT ;  /* 0x000000ff0200720b */ /* 0x000fc40003f8e000 */
[----:B------:R-:W-:Y:S02]  /*18c0*/  FSETP.GEU.AND P5, PT, R3, RZ, PT ;  /* 0x000000ff0300720b */ /* 0x000fe40003fae000 */
[----:B------:R-:W-:Y:S02]  /*18d0*/  @P2 FSEL R21, R10, RZ, P1 ;  /* 0x000000ff0a152208 */ /* 0x000fe40000800000 */
[----:B------:R-:W-:Y:S01]  /*18e0*/  @P2 FSEL R4, R0, RZ, P1 ;  /* 0x000000ff00042208 */ /* 0x000fe20000800000 */
[----:B0-----:R-:W-:Y:S01]  /*18f0*/  IMAD.WIDE R8, R7, 0x4, R8 ;  /* 0x0000000407087825 */ /* 0x001fe200078e0208 */
[----:B------:R-:W-:Y:S02]  /*1900*/  FSEL R2, R2, RZ, P4 ;  /* 0x000000ff02027208 */ /* 0x000fe40002000000 */
[----:B------:R-:W-:Y:S02]  /*1910*/  FSEL R3, R3, RZ, P5 ;  /* 0x000000ff03037208 */ /* 0x000fe40002800000 */
[----:B------:R-:W-:-:S02]  /*1920*/  @P3 FSEL R2, R16, R21, !P0 ;  /* 0x0000001510023208 */ /* 0x000fc40004000000 */
[----:B------:R-:W-:-:S05]  /*1930*/  @P3 FSEL R3, R17, R4, !P0 ;  /* 0x0000000411033208 */ /* 0x000fca0004000000 */
[----:B------:R-:W-:Y:S01]  /*1940*/  STG.E.64 desc[UR4][R8.64], R2 ;  /* 0x0000000208007986 */ /* 0x000fe2000c101b04 */
[----:B------:R-:W-:Y:S05]  /*1950*/  EXIT ;  /* 0x000000000000794d */ /* 0x000fea0003800000 */
.L_x_0:
[----:B------:R-:W-:-:S00]  /*1960*/  BRA `(.L_x_0) ;  /* 0xfffffffc00fc7947 */ /* 0x000fc0000383ffff */
[----:B------:R-:W-:-:S00]  /*1970*/  NOP ;  /* 0x0000000000007918 */ /* 0x000fc00000000000 */
        /* <DEDUP_REMOVED lines=8> */
.L_x_1:


//--------------------- .nv.constant0.triton_poi_fused_cat_54 --------------------------
	.section	.nv.constant0.triton_poi_fused_cat_54,"a",@progbits
	.sectionflags	@""
	.align	4
.nv.constant0.triton_poi_fused_cat_54:
	.zero		716
